//
// Generated by NVIDIA NVVM Compiler
//
// Compiler Build ID: CL-36424714
// Cuda compilation tools, release 13.0, V13.0.88
// Based on NVVM 20.0.0
//

.version 9.0
.target sm_100
.address_size 64

	// .globl	momentumKernel

.visible .entry momentumKernel(
	.param .u32 momentumKernel_param_0,
	.param .f32 momentumKernel_param_1,
	.param .f32 momentumKernel_param_2,
	.param .u64 .ptr .align 1 momentumKernel_param_3,
	.param .u64 .ptr .align 1 momentumKernel_param_4,
	.param .u32 momentumKernel_param_5,
	.param .u64 .ptr .align 1 momentumKernel_param_6,
	.param .f32 momentumKernel_param_7,
	.param .u64 .ptr .align 1 momentumKernel_param_8
)
{
	.reg .pred 	%p<11>;
	.reg .b32 	%r<41>;
	.reg .b32 	%f<110>;
	.reg .b64 	%rd<33>;

	ld.param.u32 	%r19, [momentumKernel_param_0];
	ld.param.f32 	%f2, [momentumKernel_param_1];
	ld.param.f32 	%f3, [momentumKernel_param_2];
	ld.param.u64 	%rd7, [momentumKernel_param_3];
	ld.param.u64 	%rd6, [momentumKernel_param_4];
	ld.param.u32 	%r20, [momentumKernel_param_5];
	ld.param.u64 	%rd8, [momentumKernel_param_6];
	ld.param.f32 	%f4, [momentumKernel_param_7];
	ld.param.u64 	%rd9, [momentumKernel_param_8];
	cvta.to.global.u64 	%rd1, %rd8;
	cvta.to.global.u64 	%rd2, %rd9;
	cvta.to.global.u64 	%rd3, %rd7;
	mov.u32 	%r21, %ctaid.y;
	mov.u32 	%r22, %ntid.x;
	mov.u32 	%r23, %tid.x;
	mad.lo.s32 	%r24, %r21, %r22, %r23;
	mul.lo.s32 	%r1, %r24, %r19;
	setp.ge.s32 	%p1, %r1, %r20;
	@%p1 bra 	$L__BB0_13;
	cvta.to.global.u64 	%rd10, %rd6;
	mov.u32 	%r25, %ctaid.x;
	mul.wide.u32 	%rd11, %r25, 4;
	add.s64 	%rd12, %rd10, %rd11;
	ld.global.u32 	%r26, [%rd12];
	mad.lo.s32 	%r2, %r26, %r20, %r1;
	mad.lo.s32 	%r3, %r20, %r25, %r1;
	setp.lt.s32 	%p2, %r19, 1;
	@%p2 bra 	$L__BB0_13;
	mul.f32 	%f1, %f2, %f4;
	and.b32  	%r4, %r19, 7;
	setp.lt.u32 	%p3, %r19, 8;
	mov.b32 	%r39, 0;
	@%p3 bra 	$L__BB0_5;
	and.b32  	%r39, %r19, 2147483640;
	neg.s32 	%r37, %r39;
	add.s64 	%rd4, %rd1, 16;
	add.s64 	%rd5, %rd2, 16;
	mov.u32 	%r35, %r3;
	mov.u32 	%r36, %r2;
$L__BB0_4:
	.pragma "nounroll";
	mul.wide.s32 	%rd13, %r36, 4;
	add.s64 	%rd14, %rd3, %rd13;
	add.s64 	%rd15, %rd4, %rd13;
	mul.wide.s32 	%rd16, %r35, 4;
	add.s64 	%rd17, %rd5, %rd16;
	ld.global.f32 	%f5, [%rd14];
	mul.f32 	%f6, %f3, %f5;
	ld.global.f32 	%f7, [%rd17+-16];
	mul.f32 	%f8, %f1, %f7;
	sub.f32 	%f9, %f6, %f8;
	st.global.f32 	[%rd14], %f9;
	ld.global.f32 	%f10, [%rd15+-16];
	add.f32 	%f11, %f10, %f9;
	st.global.f32 	[%rd15+-16], %f11;
	ld.global.f32 	%f12, [%rd14+4];
	mul.f32 	%f13, %f3, %f12;
	ld.global.f32 	%f14, [%rd17+-12];
	mul.f32 	%f15, %f1, %f14;
	sub.f32 	%f16, %f13, %f15;
	st.global.f32 	[%rd14+4], %f16;
	ld.global.f32 	%f17, [%rd15+-12];
	add.f32 	%f18, %f17, %f16;
	st.global.f32 	[%rd15+-12], %f18;
	ld.global.f32 	%f19, [%rd14+8];
	mul.f32 	%f20, %f3, %f19;
	ld.global.f32 	%f21, [%rd17+-8];
	mul.f32 	%f22, %f1, %f21;
	sub.f32 	%f23, %f20, %f22;
	st.global.f32 	[%rd14+8], %f23;
	ld.global.f32 	%f24, [%rd15+-8];
	add.f32 	%f25, %f24, %f23;
	st.global.f32 	[%rd15+-8], %f25;
	ld.global.f32 	%f26, [%rd14+12];
	mul.f32 	%f27, %f3, %f26;
	ld.global.f32 	%f28, [%rd17+-4];
	mul.f32 	%f29, %f1, %f28;
	sub.f32 	%f30, %f27, %f29;
	st.global.f32 	[%rd14+12], %f30;
	ld.global.f32 	%f31, [%rd15+-4];
	add.f32 	%f32, %f31, %f30;
	st.global.f32 	[%rd15+-4], %f32;
	ld.global.f32 	%f33, [%rd14+16];
	mul.f32 	%f34, %f3, %f33;
	ld.global.f32 	%f35, [%rd17];
	mul.f32 	%f36, %f1, %f35;
	sub.f32 	%f37, %f34, %f36;
	st.global.f32 	[%rd14+16], %f37;
	ld.global.f32 	%f38, [%rd15];
	add.f32 	%f39, %f38, %f37;
	st.global.f32 	[%rd15], %f39;
	ld.global.f32 	%f40, [%rd14+20];
	mul.f32 	%f41, %f3, %f40;
	ld.global.f32 	%f42, [%rd17+4];
	mul.f32 	%f43, %f1, %f42;
	sub.f32 	%f44, %f41, %f43;
	st.global.f32 	[%rd14+20], %f44;
	ld.global.f32 	%f45, [%rd15+4];
	add.f32 	%f46, %f45, %f44;
	st.global.f32 	[%rd15+4], %f46;
	ld.global.f32 	%f47, [%rd14+24];
	mul.f32 	%f48, %f3, %f47;
	ld.global.f32 	%f49, [%rd17+8];
	mul.f32 	%f50, %f1, %f49;
	sub.f32 	%f51, %f48, %f50;
	st.global.f32 	[%rd14+24], %f51;
	ld.global.f32 	%f52, [%rd15+8];
	add.f32 	%f53, %f52, %f51;
	st.global.f32 	[%rd15+8], %f53;
	ld.global.f32 	%f54, [%rd14+28];
	mul.f32 	%f55, %f3, %f54;
	ld.global.f32 	%f56, [%rd17+12];
	mul.f32 	%f57, %f1, %f56;
	sub.f32 	%f58, %f55, %f57;
	st.global.f32 	[%rd14+28], %f58;
	ld.global.f32 	%f59, [%rd15+12];
	add.f32 	%f60, %f59, %f58;
	st.global.f32 	[%rd15+12], %f60;
	add.s32 	%r37, %r37, 8;
	add.s32 	%r36, %r36, 8;
	add.s32 	%r35, %r35, 8;
	setp.ne.s32 	%p4, %r37, 0;
	@%p4 bra 	$L__BB0_4;
$L__BB0_5:
	setp.eq.s32 	%p5, %r4, 0;
	@%p5 bra 	$L__BB0_13;
	and.b32  	%r14, %r19, 3;
	setp.lt.u32 	%p6, %r4, 4;
	@%p6 bra 	$L__BB0_8;
	add.s32 	%r28, %r2, %r39;
	mul.wide.s32 	%rd18, %r28, 4;
	add.s64 	%rd19, %rd3, %rd18;
	ld.global.f32 	%f61, [%rd19];
	mul.f32 	%f62, %f3, %f61;
	add.s32 	%r29, %r3, %r39;
	mul.wide.s32 	%rd20, %r29, 4;
	add.s64 	%rd21, %rd2, %rd20;
	ld.global.f32 	%f63, [%rd21];
	mul.f32 	%f64, %f1, %f63;
	sub.f32 	%f65, %f62, %f64;
	st.global.f32 	[%rd19], %f65;
	add.s64 	%rd22, %rd1, %rd18;
	ld.global.f32 	%f66, [%rd22];
	add.f32 	%f67, %f66, %f65;
	st.global.f32 	[%rd22], %f67;
	ld.global.f32 	%f68, [%rd19+4];
	mul.f32 	%f69, %f3, %f68;
	ld.global.f32 	%f70, [%rd21+4];
	mul.f32 	%f71, %f1, %f70;
	sub.f32 	%f72, %f69, %f71;
	st.global.f32 	[%rd19+4], %f72;
	ld.global.f32 	%f73, [%rd22+4];
	add.f32 	%f74, %f73, %f72;
	st.global.f32 	[%rd22+4], %f74;
	ld.global.f32 	%f75, [%rd19+8];
	mul.f32 	%f76, %f3, %f75;
	ld.global.f32 	%f77, [%rd21+8];
	mul.f32 	%f78, %f1, %f77;
	sub.f32 	%f79, %f76, %f78;
	st.global.f32 	[%rd19+8], %f79;
	ld.global.f32 	%f80, [%rd22+8];
	add.f32 	%f81, %f80, %f79;
	st.global.f32 	[%rd22+8], %f81;
	ld.global.f32 	%f82, [%rd19+12];
	mul.f32 	%f83, %f3, %f82;
	ld.global.f32 	%f84, [%rd21+12];
	mul.f32 	%f85, %f1, %f84;
	sub.f32 	%f86, %f83, %f85;
	st.global.f32 	[%rd19+12], %f86;
	ld.global.f32 	%f87, [%rd22+12];
	add.f32 	%f88, %f87, %f86;
	st.global.f32 	[%rd22+12], %f88;
	add.s32 	%r39, %r39, 4;
$L__BB0_8:
	setp.eq.s32 	%p7, %r14, 0;
	@%p7 bra 	$L__BB0_13;
	setp.eq.s32 	%p8, %r14, 1;
	@%p8 bra 	$L__BB0_11;
	add.s32 	%r30, %r2, %r39;
	mul.wide.s32 	%rd23, %r30, 4;
	add.s64 	%rd24, %rd3, %rd23;
	ld.global.f32 	%f89, [%rd24];
	mul.f32 	%f90, %f3, %f89;
	add.s32 	%r31, %r3, %r39;
	mul.wide.s32 	%rd25, %r31, 4;
	add.s64 	%rd26, %rd2, %rd25;
	ld.global.f32 	%f91, [%rd26];
	mul.f32 	%f92, %f1, %f91;
	sub.f32 	%f93, %f90, %f92;
	st.global.f32 	[%rd24], %f93;
	add.s64 	%rd27, %rd1, %rd23;
	ld.global.f32 	%f94, [%rd27];
	add.f32 	%f95, %f94, %f93;
	st.global.f32 	[%rd27], %f95;
	ld.global.f32 	%f96, [%rd24+4];
	mul.f32 	%f97, %f3, %f96;
	ld.global.f32 	%f98, [%rd26+4];
	mul.f32 	%f99, %f1, %f98;
	sub.f32 	%f100, %f97, %f99;
	st.global.f32 	[%rd24+4], %f100;
	ld.global.f32 	%f101, [%rd27+4];
	add.f32 	%f102, %f101, %f100;
	st.global.f32 	[%rd27+4], %f102;
	add.s32 	%r39, %r39, 2;
$L__BB0_11:
	and.b32  	%r32, %r19, 1;
	setp.eq.b32 	%p9, %r32, 1;
	not.pred 	%p10, %p9;
	@%p10 bra 	$L__BB0_13;
	add.s32 	%r33, %r2, %r39;
	mul.wide.s32 	%rd28, %r33, 4;
	add.s64 	%rd29, %rd3, %rd28;
	ld.global.f32 	%f103, [%rd29];
	mul.f32 	%f104, %f3, %f103;
	add.s32 	%r34, %r3, %r39;
	mul.wide.s32 	%rd30, %r34, 4;
	add.s64 	%rd31, %rd2, %rd30;
	ld.global.f32 	%f105, [%rd31];
	mul.f32 	%f106, %f1, %f105;
	sub.f32 	%f107, %f104, %f106;
	st.global.f32 	[%rd29], %f107;
	add.s64 	%rd32, %rd1, %rd28;
	ld.global.f32 	%f108, [%rd32];
	add.f32 	%f109, %f108, %f107;
	st.global.f32 	[%rd32], %f109;
$L__BB0_13:
	ret;

}


// ===== COMPILED SASS (sm_100) =====

	.target	sm_100

	.elftype	@"ET_EXEC"


//--------------------- .note.nv.tkinfo           --------------------------
	.section	.note.nv.tkinfo,"",@"SHT_NOTE"
	.sectionflags	@"SHF_NOTE_NV_TKINFO"
	.tkinfo
        /*0018*/ 	.word	0x00000002
        /*0030*/ 	.string	""
        /*0030*/ 	.string	"ptxas"
        /*0030*/ 	.string	"Cuda compilation tools, release 13.0, V13.0.88"
        /*0030*/ 	.string	"Build cuda_13.0.r13.0/compiler.36424714_0"
        /*0030*/ 	.string	"-arch sm_100 -m 64 "



//--------------------- .note.nv.cuinfo           --------------------------
	.section	.note.nv.cuinfo,"",@"SHT_NOTE"
	.sectionflags	@"SHF_NOTE_NV_CUINFO"
        /*0018*/ 	.short	0x0002
        /*001a*/ 	.short	0x0064
        /*001c*/ 	.short	0x0082
	.zero		2


//--------------------- .nv.info                  --------------------------
	.section	.nv.info,"",@"SHT_CUDA_INFO"
	.align	4


	//----- nvinfo : EIATTR_REGCOUNT
	.align		4
        /*0000*/ 	.byte	0x04, 0x2f
        /*0002*/ 	.short	(.L_1 - .L_0)
	.align		4
.L_0:
        /*0004*/ 	.word	index@(momentumKernel)
        /*0008*/ 	.word	0x0000001a


	//----- nvinfo : EIATTR_FRAME_SIZE
	.align		4
.L_1:
        /*000c*/ 	.byte	0x04, 0x11
        /*000e*/ 	.short	(.L_3 - .L_2)
	.align		4
.L_2:
        /*0010*/ 	.word	index@(momentumKernel)
        /*0014*/ 	.word	0x00000000


	//----- nvinfo : EIATTR_MIN_STACK_SIZE
	.align		4
.L_3:
        /*0018*/ 	.byte	0x04, 0x12
        /*001a*/ 	.short	(.L_5 - .L_4)
	.align		4
.L_4:
        /*001c*/ 	.word	index@(momentumKernel)
        /*0020*/ 	.word	0x00000000
.L_5:


//--------------------- .nv.compat                --------------------------
	.section	.nv.compat,"",@"SHT_CUDA_COMPAT_INFO"
	.align	4
        /*0000*/ 	.byte	0x02, 0x09, 0x00, 0x00, 0x02, 0x02, 0x01, 0x00, 0x02, 0x05, 0x05, 0x00, 0x03, 0x07, 0x01, 0x01
        /*0010*/ 	.byte	0x02, 0x03, 0x00, 0x00, 0x02, 0x06, 0x01, 0x00, 0x04, 0x0b, 0x08, 0x00, 0x09, 0x00, 0x00, 0x00
        /*0020*/ 	.byte	0x00, 0x00, 0x00, 0x00


//--------------------- .nv.info.momentumKernel   --------------------------
	.section	.nv.info.momentumKernel,"",@"SHT_CUDA_INFO"
	.sectionflags	@""
	.align	4


	//----- nvinfo : EIATTR_CUDA_API_VERSION
	.align		4
        /*0000*/ 	.byte	0x04, 0x37
        /*0002*/ 	.short	(.L_7 - .L_6)
.L_6:
        /*0004*/ 	.word	0x00000082


	//----- nvinfo : EIATTR_KPARAM_INFO
	.align		4
.L_7:
        /*0008*/ 	.byte	0x04, 0x17
        /*000a*/ 	.short	(.L_9 - .L_8)
.L_8:
        /*000c*/ 	.word	0x00000000
        /*0010*/ 	.short	0x0008
        /*0012*/ 	.short	0x0038
        /*0014*/ 	.byte	0x00, 0xf5, 0x21, 0x00


	//----- nvinfo : EIATTR_KPARAM_INFO
	.align		4
.L_9:
        /*0018*/ 	.byte	0x04, 0x17
        /*001a*/ 	.short	(.L_11 - .L_10)
.L_10:
        /*001c*/ 	.word	0x00000000
        /*0020*/ 	.short	0x0007
        /*0022*/ 	.short	0x0030
        /*0024*/ 	.byte	0x00, 0xf0, 0x11, 0x00


	//----- nvinfo : EIATTR_KPARAM_INFO
	.align		4
.L_11:
        /*0028*/ 	.byte	0x04, 0x17
        /*002a*/ 	.short	(.L_13 - .L_12)
.L_12:
        /*002c*/ 	.word	0x00000000
        /*0030*/ 	.short	0x0006
        /*0032*/ 	.short	0x0028
        /*0034*/ 	.byte	0x00, 0xf5, 0x21, 0x00


	//----- nvinfo : EIATTR_KPARAM_INFO
	.align		4
.L_13:
        /*0038*/ 	.byte	0x04, 0x17
        /*003a*/ 	.short	(.L_15 - .L_14)
.L_14:
        /*003c*/ 	.word	0x00000000
        /*0040*/ 	.short	0x0005
        /*0042*/ 	.short	0x0020
        /*0044*/ 	.byte	0x00, 0xf0, 0x11, 0x00


	//----- nvinfo : EIATTR_KPARAM_INFO
	.align		4
.L_15:
        /*0048*/ 	.byte	0x04, 0x17
        /*004a*/ 	.short	(.L_17 - .L_16)
.L_16:
        /*004c*/ 	.word	0x00000000
        /*0050*/ 	.short	0x0004
        /*0052*/ 	.short	0x0018
        /*0054*/ 	.byte	0x00, 0xf5, 0x21, 0x00


	//----- nvinfo : EIATTR_KPARAM_INFO
	.align		4
.L_17:
        /*0058*/ 	.byte	0x04, 0x17
        /*005a*/ 	.short	(.L_19 - .L_18)
.L_18:
        /*005c*/ 	.word	0x00000000
        /*0060*/ 	.short	0x0003
        /*0062*/ 	.short	0x0010
        /*0064*/ 	.byte	0x00, 0xf5, 0x21, 0x00


	//----- nvinfo : EIATTR_KPARAM_INFO
	.align		4
.L_19:
        /*0068*/ 	.byte	0x04, 0x17
        /*006a*/ 	.short	(.L_21 - .L_20)
.L_20:
        /*006c*/ 	.word	0x00000000
        /*0070*/ 	.short	0x0002
        /*0072*/ 	.short	0x0008
        /*0074*/ 	.byte	0x00, 0xf0, 0x11, 0x00


	//----- nvinfo : EIATTR_KPARAM_INFO
	.align		4
.L_21:
        /*0078*/ 	.byte	0x04, 0x17
        /*007a*/ 	.short	(.L_23 - .L_22)
.L_22:
        /*007c*/ 	.word	0x00000000
        /*0080*/ 	.short	0x0001
        /*0082*/ 	.short	0x0004
        /*0084*/ 	.byte	0x00, 0xf0, 0x11, 0x00


	//----- nvinfo : EIATTR_KPARAM_INFO
	.align		4
.L_23:
        /*0088*/ 	.byte	0x04, 0x17
        /*008a*/ 	.short	(.L_25 - .L_24)
.L_24:
        /*008c*/ 	.word	0x00000000
        /*0090*/ 	.short	0x0000
        /*0092*/ 	.short	0x0000
        /*0094*/ 	.byte	0x00, 0xf0, 0x11, 0x00


	//----- nvinfo : EIATTR_SPARSE_MMA_MASK
	.align		4
.L_25:
        /*0098*/ 	.byte	0x03, 0x50
        /*009a*/ 	.short	0x0000


	//----- nvinfo : EIATTR_MAXREG_COUNT
	.align		4
        /*009c*/ 	.byte	0x03, 0x1b
        /*009e*/ 	.short	0x00ff


	//----- nvinfo : EIATTR_MERCURY_ISA_VERSION
	.align		4
        /*00a0*/ 	.byte	0x03, 0x5f
        /*00a2*/ 	.short	0x0101


	//----- nvinfo : EIATTR_VRC_CTA_INIT_COUNT
	.align		4
        /*00a4*/ 	.byte	0x02, 0x4a
	.zero		1
	.zero		1


	//----- nvinfo : EIATTR_EXIT_INSTR_OFFSETS
	.align		4
        /*00a8*/ 	.byte	0x04, 0x1c
        /*00aa*/ 	.short	(.L_27 - .L_26)


	//   ....[0]....
.L_26:
        /*00ac*/ 	.word	0x00000090


	//   ....[1]....
        /*00b0*/ 	.word	0x00000120


	//   ....[2]....
        /*00b4*/ 	.word	0x00000730


	//   ....[3]....
        /*00b8*/ 	.word	0x00000a20


	//   ....[4]....
        /*00bc*/ 	.word	0x00000c10


	//   ....[5]....
        /*00c0*/ 	.word	0x00000d30


	//----- nvinfo : EIATTR_CBANK_PARAM_SIZE
	.align		4
.L_27:
        /*00c4*/ 	.byte	0x03, 0x19
        /*00c6*/ 	.short	0x0040


	//----- nvinfo : EIATTR_PARAM_CBANK
	.align		4
        /*00c8*/ 	.byte	0x04, 0x0a
        /*00ca*/ 	.short	(.L_29 - .L_28)
	.align		4
.L_28:
        /*00cc*/ 	.word	index@(.nv.constant0.momentumKernel)
        /*00d0*/ 	.short	0x0380
        /*00d2*/ 	.short	0x0040


	//----- nvinfo : EIATTR_SW_WAR
	.align		4
.L_29:
        /*00d4*/ 	.byte	0x04, 0x36
        /*00d6*/ 	.short	(.L_31 - .L_30)
.L_30:
        /*00d8*/ 	.word	0x00000008
.L_31:


//--------------------- .nv.callgraph             --------------------------
	.section	.nv.callgraph,"",@"SHT_CUDA_CALLGRAPH"
	.align	4
	.sectionentsize	8
	.align		4
        /*0000*/ 	.word	0x00000000
	.align		4
        /*0004*/ 	.word	0xffffffff
	.align		4
        /*0008*/ 	.word	0x00000000
	.align		4
        /*000c*/ 	.word	0xfffffffe
	.align		4
        /*0010*/ 	.word	0x00000000
	.align		4
        /*0014*/ 	.word	0xfffffffd
	.align		4
        /*0018*/ 	.word	0x00000000
	.align		4
        /*001c*/ 	.word	0xfffffffc


//--------------------- .text.momentumKernel      --------------------------
	.section	.text.momentumKernel,"ax",@progbits
	.align	128
        .global         momentumKernel
        .type           momentumKernel,@function
        .size           momentumKernel,(.L_x_5 - momentumKernel)
        .other          momentumKernel,@"STO_CUDA_ENTRY STV_DEFAULT"
momentumKernel:
.text.momentumKernel:
[----:B------:R-:W-:Y:S01]  /*0000*/  LDC R1, c[0x0][0x37c] ;  /* 0x0000df00ff017b82 */ /* 0x000fe20000000800 */
[----:B------:R-:W0:Y:S07]  /*0010*/  S2R R3, SR_TID.X ;  /* 0x0000000000037919 */ /* 0x000e2e0000002100 */
[----:B------:R-:W0:Y:S01]  /*0020*/  S2UR UR4, SR_CTAID.Y ;  /* 0x00000000000479c3 */ /* 0x000e220000002600 */
[----:B------:R-:W1:Y:S07]  /*0030*/  LDCU UR5, c[0x0][0x3a0] ;  /* 0x00007400ff0577ac */ /* 0x000e6e0008000800 */
[----:B------:R-:W0:Y:S08]  /*0040*/  LDC R0, c[0x0][0x360] ;  /* 0x0000d800ff007b82 */ /* 0x000e300000000800 */
[----:B------:R-:W2:Y:S01]  /*0050*/  LDC R5, c[0x0][0x380] ;  /* 0x0000e000ff057b82 */ /* 0x000ea20000000800 */
[----:B0-----:R-:W-:-:S04]  /*0060*/  IMAD R0, R0, UR4, R3 ;  /* 0x0000000400007c24 */ /* 0x001fc8000f8e0203 */
[----:B--2---:R-:W-:-:S05]  /*0070*/  IMAD R0, R0, R5, RZ ;  /* 0x0000000500007224 */ /* 0x004fca00078e02ff */
[----:B-1----:R-:W-:-:S13]  /*0080*/  ISETP.GE.AND P0, PT, R0, UR5, PT ;  /* 0x0000000500007c0c */ /* 0x002fda000bf06270 */
[----:B------:R-:W-:Y:S05]  /*0090*/  @P0 EXIT ;  /* 0x000000000000094d */ /* 0x000fea0003800000 */
[----:B------:R-:W0:Y:S01]  /*00a0*/  S2R R9, SR_CTAID.X ;  /* 0x0000000000097919 */ /* 0x000e220000002500 */
[----:B------:R-:W0:Y:S01]  /*00b0*/  LDC.64 R6, c[0x0][0x398] ;  /* 0x0000e600ff067b82 */ /* 0x000e220000000a00 */
[----:B------:R-:W1:Y:S01]  /*00c0*/  LDCU.64 UR8, c[0x0][0x358] ;  /* 0x00006b00ff0877ac */ /* 0x000e620008000a00 */
[----:B0-----:R-:W-:-:S05]  /*00d0*/  IMAD.WIDE.U32 R6, R9, 0x4, R6 ;  /* 0x0000000409067825 */ /* 0x001fca00078e0006 */
[----:B-1----:R-:W2:Y:S01]  /*00e0*/  LDG.E R3, desc[UR8][R6.64] ;  /* 0x0000000806037981 */ /* 0x002ea2000c1e1900 */
[----:B------:R-:W-:Y:S01]  /*00f0*/  ISETP.GE.AND P0, PT, R5, 0x1, PT ;  /* 0x000000010500780c */ /* 0x000fe20003f06270 */
[--C-:B------:R-:W-:Y:S02]  /*0100*/  IMAD R2, R9, UR5, R0.reuse ;  /* 0x0000000509027c24 */ /* 0x100fe4000f8e0200 */
[----:B--2---:R-:W-:-:S10]  /*0110*/  IMAD R3, R3, UR5, R0 ;  /* 0x0000000503037c24 */ /* 0x004fd4000f8e0200 */
[----:B------:R-:W-:Y:S05]  /*0120*/  @!P0 EXIT ;  /* 0x000000000000894d */ /* 0x000fea0003800000 */
[----:B------:R-:W0:Y:S01]  /*0130*/  LDC R0, c[0x0][0x3b0] ;  /* 0x0000ec00ff007b82 */ /* 0x000e220000000800 */
[----:B------:R-:W0:Y:S01]  /*0140*/  LDCU UR4, c[0x0][0x384] ;  /* 0x00007080ff0477ac */ /* 0x000e220008000800 */
[C---:B------:R-:W-:Y:S01]  /*0150*/  ISETP.GE.U32.AND P1, PT, R5.reuse, 0x8, PT ;  /* 0x000000080500780c */ /* 0x040fe20003f26070 */
[----:B------:R-:W-:Y:S01]  /*0160*/  HFMA2 R4, -RZ, RZ, 0, 0 ;  /* 0x00000000ff047431 */ /* 0x000fe200000001ff */
[----:B------:R-:W-:-:S04]  /*0170*/  LOP3.LUT R18, R5, 0x7, RZ, 0xc0, !PT ;  /* 0x0000000705127812 */ /* 0x000fc800078ec0ff */
[----:B------:R-:W-:Y:S01]  /*0180*/  ISETP.NE.AND P0, PT, R18, RZ, PT ;  /* 0x000000ff1200720c */ /* 0x000fe20003f05270 */
[----:B0-----:R-:W-:-:S06]  /*0190*/  FMUL R0, R0, UR4 ;  /* 0x0000000400007c20 */ /* 0x001fcc0008400000 */
[----:B------:R-:W-:Y:S06]  /*01a0*/  @!P1 BRA `(.L_x_0) ;  /* 0x0000000400609947 */ /* 0x000fec0003800000 */
[----:B------:R-:W0:Y:S01]  /*01b0*/  LDCU.64 UR6, c[0x0][0x3a8] ;  /* 0x00007500ff0677ac */ /* 0x000e220008000a00 */
[----:B------:R-:W-:Y:S02]  /*01c0*/  LOP3.LUT R4, R5, 0x7ffffff8, RZ, 0xc0, !PT ;  /* 0x7ffffff805047812 */ /* 0x000fe400078ec0ff */
[----:B------:R-:W-:Y:S01]  /*01d0*/  MOV R12, R2 ;  /* 0x00000002000c7202 */ /* 0x000fe20000000f00 */
[----:B------:R-:W1:Y:S01]  /*01e0*/  LDCU.64 UR4, c[0x0][0x3b8] ;  /* 0x00007700ff0477ac */ /* 0x000e620008000a00 */
[----:B------:R-:W-:Y:S02]  /*01f0*/  MOV R13, R3 ;  /* 0x00000003000d7202 */ /* 0x000fe40000000f00 */
[----:B------:R-:W-:Y:S01]  /*0200*/  IADD3 R14, PT, PT, -R4, RZ, RZ ;  /* 0x000000ff040e7210 */ /* 0x000fe20007ffe1ff */
[----:B------:R-:W2:Y:S01]  /*0210*/  LDCU UR10, c[0x0][0x388] ;  /* 0x00007100ff0a77ac */ /* 0x000ea20008000800 */
[----:B0-----:R-:W-:Y:S02]  /*0220*/  UIADD3 UR6, UP0, UPT, UR6, 0x10, URZ ;  /* 0x0000001006067890 */ /* 0x001fe4000ff1e0ff */
[----:B-1----:R-:W-:-:S02]  /*0230*/  UIADD3 UR4, UP1, UPT, UR4, 0x10, URZ ;  /* 0x0000001004047890 */ /* 0x002fc4000ff3e0ff */
[----:B------:R-:W-:Y:S02]  /*0240*/  UIADD3.X UR7, UPT, UPT, URZ, UR7, URZ, UP0, !UPT ;  /* 0x00000007ff077290 */ /* 0x000fe400087fe4ff */
[----:B--2---:R-:W-:-:S12]  /*0250*/  UIADD3.X UR5, UPT, UPT, URZ, UR5, URZ, UP1, !UPT ;  /* 0x00000005ff057290 */ /* 0x004fd80008ffe4ff */
.L_x_1:
[----:B0-----:R-:W0:Y:S01]  /*0260*/  LDC.64 R8, c[0x0][0x390] ;  /* 0x0000e400ff087b82 */ /* 0x001e220000000a00 */
[----:B------:R-:W-:Y:S02]  /*0270*/  MOV R6, UR4 ;  /* 0x0000000400067c02 */ /* 0x000fe40008000f00 */
[----:B------:R-:W-:-:S03]  /*0280*/  MOV R7, UR5 ;  /* 0x0000000500077c02 */ /* 0x000fc60008000f00 */
[----:B------:R-:W-:-:S05]  /*0290*/  IMAD.WIDE R6, R12, 0x4, R6 ;  /* 0x000000040c067825 */ /* 0x000fca00078e0206 */
[----:B------:R-:W2:Y:S01]  /*02a0*/  LDG.E R17, desc[UR8][R6.64+-0x10] ;  /* 0xfffff00806117981 */ /* 0x000ea2000c1e1900 */
[----:B0-----:R-:W-:-:S05]  /*02b0*/  IMAD.WIDE R8, R13, 0x4, R8 ;  /* 0x000000040d087825 */ /* 0x001fca00078e0208 */
[----:B------:R-:W3:Y:S01]  /*02c0*/  LDG.E R15, desc[UR8][R8.64] ;  /* 0x00000008080f7981 */ /* 0x000ee2000c1e1900 */
[----:B------:R-:W-:Y:S02]  /*02d0*/  MOV R10, UR6 ;  /* 0x00000006000a7c02 */ /* 0x000fe40008000f00 */
[----:B------:R-:W-:-:S03]  /*02e0*/  MOV R11, UR7 ;  /* 0x00000007000b7c02 */ /* 0x000fc60008000f00 */
[----:B------:R-:W-:-:S04]  /*02f0*/  IMAD.WIDE R10, R13, 0x4, R10 ;  /* 0x000000040d0a7825 */ /* 0x000fc800078e020a */
[----:B--2---:R-:W-:-:S04]  /*0300*/  FMUL R16, R0, R17 ;  /* 0x0000001100107220 */ /* 0x004fc80000400000 */
[----:B---3--:R-:W-:-:S05]  /*0310*/  FFMA R15, R15, UR10, -R16 ;  /* 0x0000000a0f0f7c23 */ /* 0x008fca0008000810 */
[----:B------:R0:W-:Y:S04]  /*0320*/  STG.E desc[UR8][R8.64], R15 ;  /* 0x0000000f08007986 */ /* 0x0001e8000c101908 */
[----:B------:R-:W2:Y:S02]  /*0330*/  LDG.E R16, desc[UR8][R10.64+-0x10] ;  /* 0xfffff0080a107981 */ /* 0x000ea4000c1e1900 */
[----:B--2---:R-:W-:-:S05]  /*0340*/  FADD R17, R15, R16 ;  /* 0x000000100f117221 */ /* 0x004fca0000000000 */
[----:B------:R1:W-:Y:S04]  /*0350*/  STG.E desc[UR8][R10.64+-0x10], R17 ;  /* 0xfffff0110a007986 */ /* 0x0003e8000c101908 */
[----:B------:R-:W2:Y:S04]  /*0360*/  LDG.E R19, desc[UR8][R6.64+-0xc] ;  /* 0xfffff40806137981 */ /* 0x000ea8000c1e1900 */
[----:B------:R-:W3:Y:S01]  /*0370*/  LDG.E R16, desc[UR8][R8.64+0x4] ;  /* 0x0000040808107981 */ /* 0x000ee2000c1e1900 */
[----:B--2---:R-:W-:-:S04]  /*0380*/  FMUL R19, R0, R19 ;  /* 0x0000001300137220 */ /* 0x004fc80000400000 */
[----:B---3--:R-:W-:-:S05]  /*0390*/  FFMA R19, R16, UR10, -R19 ;  /* 0x0000000a10137c23 */ /* 0x008fca0008000813 */
[----:B------:R2:W-:Y:S04]  /*03a0*/  STG.E desc[UR8][R8.64+0x4], R19 ;  /* 0x0000041308007986 */ /* 0x0005e8000c101908 */
[----:B------:R-:W3:Y:S02]  /*03b0*/  LDG.E R16, desc[UR8][R10.64+-0xc] ;  /* 0xfffff4080a107981 */ /* 0x000ee4000c1e1900 */
[----:B---3--:R-:W-:-:S05]  /*03c0*/  FADD R21, R19, R16 ;  /* 0x0000001013157221 */ /* 0x008fca0000000000 */
[----:B------:R3:W-:Y:S04]  /*03d0*/  STG.E desc[UR8][R10.64+-0xc], R21 ;  /* 0xfffff4150a007986 */ /* 0x0007e8000c101908 */
[----:B------:R-:W4:Y:S04]  /*03e0*/  LDG.E R23, desc[UR8][R6.64+-0x8] ;  /* 0xfffff80806177981 */ /* 0x000f28000c1e1900 */
[----:B0-----:R-:W5:Y:S01]  /*03f0*/  LDG.E R15, desc[UR8][R8.64+0x8] ;  /* 0x00000808080f7981 */ /* 0x001f62000c1e1900 */
[----:B----4-:R-:W-:-:S04]  /*0400*/  FMUL R16, R0, R23 ;  /* 0x0000001700107220 */ /* 0x010fc80000400000 */
[----:B-----5:R-:W-:-:S05]  /*0410*/  FFMA R15, R15, UR10, -R16 ;  /* 0x0000000a0f0f7c23 */ /* 0x020fca0008000810 */
[----:B------:R0:W-:Y:S04]  /*0420*/  STG.E desc[UR8][R8.64+0x8], R15 ;  /* 0x0000080f08007986 */ /* 0x0001e8000c101908 */
[----:B------:R-:W1:Y:S02]  /*0430*/  LDG.E R16, desc[UR8][R10.64+-0x8] ;  /* 0xfffff8080a107981 */ /* 0x000e64000c1e1900 */
[----:B-1----:R-:W-:-:S05]  /*0440*/  FADD R17, R15, R16 ;  /* 0x000000100f117221 */ /* 0x002fca0000000000 */
[----:B------:R1:W-:Y:S04]  /*0450*/  STG.E desc[UR8][R10.64+-0x8], R17 ;  /* 0xfffff8110a007986 */ /* 0x0003e8000c101908 */
[----:B--2---:R-:W2:Y:S04]  /*0460*/  LDG.E R19, desc[UR8][R6.64+-0x4] ;  /* 0xfffffc0806137981 */ /* 0x004ea8000c1e1900 */
[----:B------:R-:W4:Y:S01]  /*0470*/  LDG.E R16, desc[UR8][R8.64+0xc] ;  /* 0x00000c0808107981 */ /* 0x000f22000c1e1900 */
[----:B--2---:R-:W-:-:S04]  /*0480*/  FMUL R19, R0, R19 ;  /* 0x0000001300137220 */ /* 0x004fc80000400000 */
[----:B----4-:R-:W-:-:S05]  /*0490*/  FFMA R19, R16, UR10, -R19 ;  /* 0x0000000a10137c23 */ /* 0x010fca0008000813 */
        /* <DEDUP_REMOVED lines=33> */
[----:B------:R-:W3:Y:S01]  /*06b0*/  LDG.E R16, desc[UR8][R10.64+0xc] ;  /* 0x00000c080a107981 */ /* 0x000ee2000c1e1900 */
[----:B------:R-:W-:-:S04]  /*06c0*/  IADD3 R14, PT, PT, R14, 0x8, RZ ;  /* 0x000000080e0e7810 */ /* 0x000fc80007ffe0ff */
[----:B------:R-:W-:Y:S02]  /*06d0*/  ISETP.NE.AND P1, PT, R14, RZ, PT ;  /* 0x000000ff0e00720c */ /* 0x000fe40003f25270 */
[----:B------:R-:W-:Y:S02]  /*06e0*/  IADD3 R12, PT, PT, R12, 0x8, RZ ;  /* 0x000000080c0c7810 */ /* 0x000fe40007ffe0ff */
[----:B------:R-:W-:Y:S01]  /*06f0*/  IADD3 R13, PT, PT, R13, 0x8, RZ ;  /* 0x000000080d0d7810 */ /* 0x000fe20007ffe0ff */
[----:B---3--:R-:W-:-:S05]  /*0700*/  FADD R21, R19, R16 ;  /* 0x0000001013157221 */ /* 0x008fca0000000000 */
[----:B------:R0:W-:Y:S03]  /*0710*/  STG.E desc[UR8][R10.64+0xc], R21 ;  /* 0x00000c150a007986 */ /* 0x0001e6000c101908 */
[----:B------:R-:W-:Y:S05]  /*0720*/  @P1 BRA `(.L_x_1) ;  /* 0xfffffff800cc1947 */ /* 0x000fea000383ffff */
.L_x_0:
[----:B------:R-:W-:Y:S05]  /*0730*/  @!P0 EXIT ;  /* 0x000000000000894d */ /* 0x000fea0003800000 */
[----:B------:R-:W-:Y:S02]  /*0740*/  ISETP.GE.U32.AND P0, PT, R18, 0x4, PT ;  /* 0x000000041200780c */ /* 0x000fe40003f06070 */
[----:B------:R-:W-:-:S04]  /*0750*/  LOP3.LUT R14, R5, 0x3, RZ, 0xc0, !PT ;  /* 0x00000003050e7812 */ /* 0x000fc800078ec0ff */
[----:B------:R-:W-:-:S07]  /*0760*/  ISETP.NE.AND P1, PT, R14, RZ, PT ;  /* 0x000000ff0e00720c */ /* 0x000fce0003f25270 */
[----:B------:R-:W-:Y:S06]  /*0770*/  @!P0 BRA `(.L_x_2) ;  /* 0x0000000000a88947 */ /* 0x000fec0003800000 */
[----:B------:R-:W1:Y:S01]  /*0780*/  LDC.64 R6, c[0x0][0x3b8] ;  /* 0x0000ee00ff067b82 */ /* 0x000e620000000a00 */
[-C--:B0-----:R-:W-:Y:S01]  /*0790*/  IADD3 R11, PT, PT, R2, R4.reuse, RZ ;  /* 0x00000004020b7210 */ /* 0x081fe20007ffe0ff */
[----:B------:R-:W0:Y:S01]  /*07a0*/  LDCU UR4, c[0x0][0x388] ;  /* 0x00007100ff0477ac */ /* 0x000e220008000800 */
[----:B------:R-:W-:-:S05]  /*07b0*/  IADD3 R13, PT, PT, R3, R4, RZ ;  /* 0x00000004030d7210 */ /* 0x000fca0007ffe0ff */
[----:B------:R-:W2:Y:S01]  /*07c0*/  LDC.64 R8, c[0x0][0x390] ;  /* 0x0000e400ff087b82 */ /* 0x000ea20000000a00 */
[----:B-1----:R-:W-:-:S07]  /*07d0*/  IMAD.WIDE R6, R11, 0x4, R6 ;  /* 0x000000040b067825 */ /* 0x002fce00078e0206 */
[----:B------:R-:W1:Y:S01]  /*07e0*/  LDC.64 R10, c[0x0][0x3a8] ;  /* 0x0000ea00ff0a7b82 */ /* 0x000e620000000a00 */
[----:B------:R-:W3:Y:S01]  /*07f0*/  LDG.E R15, desc[UR8][R6.64] ;  /* 0x00000008060f7981 */ /* 0x000ee2000c1e1900 */
[----:B--2---:R-:W-:-:S05]  /*0800*/  IMAD.WIDE R8, R13, 0x4, R8 ;  /* 0x000000040d087825 */ /* 0x004fca00078e0208 */
[----:B------:R-:W0:Y:S01]  /*0810*/  LDG.E R12, desc[UR8][R8.64] ;  /* 0x00000008080c7981 */ /* 0x000e22000c1e1900 */
[----:B-1----:R-:W-:-:S04]  /*0820*/  IMAD.WIDE R10, R13, 0x4, R10 ;  /* 0x000000040d0a7825 */ /* 0x002fc800078e020a */
[----:B---3--:R-:W-:-:S04]  /*0830*/  FMUL R15, R0, R15 ;  /* 0x0000000f000f7220 */ /* 0x008fc80000400000 */
[----:B0-----:R-:W-:-:S05]  /*0840*/  FFMA R15, R12, UR4, -R15 ;  /* 0x000000040c0f7c23 */ /* 0x001fca000800080f */
        /* <DEDUP_REMOVED lines=12> */
[----:B0-----:R-:W4:Y:S04]  /*0910*/  LDG.E R15, desc[UR8][R6.64+0x8] ;  /* 0x00000808060f7981 */ /* 0x001f28000c1e1900 */
[----:B------:R-:W5:Y:S01]  /*0920*/  LDG.E R12, desc[UR8][R8.64+0x8] ;  /* 0x00000808080c7981 */ /* 0x000f62000c1e1900 */
[----:B----4-:R-:W-:-:S04]  /*0930*/  FMUL R15, R0, R15 ;  /* 0x0000000f000f7220 */ /* 0x010fc80000400000 */
[----:B-----5:R-:W-:-:S05]  /*0940*/  FFMA R15, R12, UR4, -R15 ;  /* 0x000000040c0f7c23 */ /* 0x020fca000800080f */
[----:B------:R4:W-:Y:S04]  /*0950*/  STG.E desc[UR8][R8.64+0x8], R15 ;  /* 0x0000080f08007986 */ /* 0x0009e8000c101908 */
[----:B------:R-:W1:Y:S02]  /*0960*/  LDG.E R12, desc[UR8][R10.64+0x8] ;  /* 0x000008080a0c7981 */ /* 0x000e64000c1e1900 */
[----:B-1----:R-:W-:-:S05]  /*0970*/  FADD R13, R15, R12 ;  /* 0x0000000c0f0d7221 */ /* 0x002fca0000000000 */
[----:B------:R4:W-:Y:S04]  /*0980*/  STG.E desc[UR8][R10.64+0x8], R13 ;  /* 0x0000080d0a007986 */ /* 0x0009e8000c101908 */
[----:B--2---:R-:W2:Y:S04]  /*0990*/  LDG.E R17, desc[UR8][R6.64+0xc] ;  /* 0x00000c0806117981 */ /* 0x004ea8000c1e1900 */
[----:B------:R-:W5:Y:S01]  /*09a0*/  LDG.E R12, desc[UR8][R8.64+0xc] ;  /* 0x00000c08080c7981 */ /* 0x000f62000c1e1900 */
[----:B--2---:R-:W-:-:S04]  /*09b0*/  FMUL R17, R0, R17 ;  /* 0x0000001100117220 */ /* 0x004fc80000400000 */
[----:B-----5:R-:W-:-:S05]  /*09c0*/  FFMA R17, R12, UR4, -R17 ;  /* 0x000000040c117c23 */ /* 0x020fca0008000811 */
[----:B------:R4:W-:Y:S04]  /*09d0*/  STG.E desc[UR8][R8.64+0xc], R17 ;  /* 0x00000c1108007986 */ /* 0x0009e8000c101908 */
[----:B------:R-:W3:Y:S01]  /*09e0*/  LDG.E R12, desc[UR8][R10.64+0xc] ;  /* 0x00000c080a0c7981 */ /* 0x000ee2000c1e1900 */
[----:B------:R-:W-:Y:S01]  /*09f0*/  IADD3 R4, PT, PT, R4, 0x4, RZ ;  /* 0x0000000404047810 */ /* 0x000fe20007ffe0ff */
[----:B---3--:R-:W-:-:S05]  /*0a00*/  FADD R19, R17, R12 ;  /* 0x0000000c11137221 */ /* 0x008fca0000000000 */
[----:B------:R4:W-:Y:S02]  /*0a10*/  STG.E desc[UR8][R10.64+0xc], R19 ;  /* 0x00000c130a007986 */ /* 0x0009e4000c101908 */
.L_x_2:
[----:B------:R-:W-:Y:S05]  /*0a20*/  @!P1 EXIT ;  /* 0x000000000000994d */ /* 0x000fea0003800000 */
[----:B------:R-:W-:Y:S02]  /*0a30*/  ISETP.NE.AND P0, PT, R14, 0x1, PT ;  /* 0x000000010e00780c */ /* 0x000fe40003f05270 */
[----:B------:R-:W-:-:S04]  /*0a40*/  LOP3.LUT R5, R5, 0x1, RZ, 0xc0, !PT ;  /* 0x0000000105057812 */ /* 0x000fc800078ec0ff */
[----:B------:R-:W-:-:S07]  /*0a50*/  ISETP.NE.U32.AND P1, PT, R5, 0x1, PT ;  /* 0x000000010500780c */ /* 0x000fce0003f25070 */
[----:B------:R-:W-:Y:S06]  /*0a60*/  @!P0 BRA `(.L_x_3) ;  /* 0x0000000000688947 */ /* 0x000fec0003800000 */
[----:B------:R-:W1:Y:S01]  /*0a70*/  LDC.64 R6, c[0x0][0x3b8] ;  /* 0x0000ee00ff067b82 */ /* 0x000e620000000a00 */
[-C--:B------:R-:W-:Y:S01]  /*0a80*/  IADD3 R5, PT, PT, R2, R4.reuse, RZ ;  /* 0x0000000402057210 */ /* 0x080fe20007ffe0ff */
[----:B------:R-:W2:Y:S01]  /*0a90*/  LDCU UR4, c[0x0][0x388] ;  /* 0x00007100ff0477ac */ /* 0x000ea20008000800 */
[----:B0---4-:R-:W-:-:S05]  /*0aa0*/  IADD3 R15, PT, PT, R3, R4, RZ ;  /* 0x00000004030f7210 */ /* 0x011fca0007ffe0ff */
[----:B------:R-:W0:Y:S08]  /*0ab0*/  LDC.64 R8, c[0x0][0x390] ;  /* 0x0000e400ff087b82 */ /* 0x000e300000000a00 */
[----:B------:R-:W3:Y:S01]  /*0ac0*/  LDC.64 R10, c[0x0][0x3a8] ;  /* 0x0000ea00ff0a7b82 */ /* 0x000ee20000000a00 */
[----:B-1----:R-:W-:-:S05]  /*0ad0*/  IMAD.WIDE R6, R5, 0x4, R6 ;  /* 0x0000000405067825 */ /* 0x002fca00078e0206 */
[----:B------:R-:W4:Y:S01]  /*0ae0*/  LDG.E R13, desc[UR8][R6.64] ;  /* 0x00000008060d7981 */ /* 0x000f22000c1e1900 */
[----:B0-----:R-:W-:-:S05]  /*0af0*/  IMAD.WIDE R8, R15, 0x4, R8 ;  /* 0x000000040f087825 */ /* 0x001fca00078e0208 */
[----:B------:R-:W2:Y:S01]  /*0b00*/  LDG.E R5, desc[UR8][R8.64] ;  /* 0x0000000808057981 */ /* 0x000ea2000c1e1900 */
[----:B---3--:R-:W-:-:S04]  /*0b10*/  IMAD.WIDE R10, R15, 0x4, R10 ;  /* 0x000000040f0a7825 */ /* 0x008fc800078e020a */
[----:B----4-:R-:W-:-:S04]  /*0b20*/  FMUL R12, R0, R13 ;  /* 0x0000000d000c7220 */ /* 0x010fc80000400000 */
[----:B--2---:R-:W-:-:S05]  /*0b30*/  FFMA R5, R5, UR4, -R12 ;  /* 0x0000000405057c23 */ /* 0x004fca000800080c */
        /* <DEDUP_REMOVED lines=9> */
[----:B------:R-:W2:Y:S01]  /*0bd0*/  LDG.E R12, desc[UR8][R10.64+0x4] ;  /* 0x000004080a0c7981 */ /* 0x000ea2000c1e1900 */
[----:B------:R-:W-:Y:S01]  /*0be0*/  IADD3 R4, PT, PT, R4, 0x2, RZ ;  /* 0x0000000204047810 */ /* 0x000fe20007ffe0ff */
[----:B--2---:R-:W-:-:S05]  /*0bf0*/  FADD R17, R15, R12 ;  /* 0x0000000c0f117221 */ /* 0x004fca0000000000 */
[----:B------:R1:W-:Y:S02]  /*0c00*/  STG.E desc[UR8][R10.64+0x4], R17 ;  /* 0x000004110a007986 */ /* 0x0003e4000c101908 */
.L_x_3:
[----:B------:R-:W-:Y:S05]  /*0c10*/  @P1 EXIT ;  /* 0x000000000000194d */ /* 0x000fea0003800000 */
[----:B01--4-:R-:W0:Y:S01]  /*0c20*/  LDC.64 R8, c[0x0][0x3b8] ;  /* 0x0000ee00ff087b82 */ /* 0x013e220000000a00 */
[-C--:B------:R-:W-:Y:S01]  /*0c30*/  IADD3 R5, PT, PT, R2, R4.reuse, RZ ;  /* 0x0000000402057210 */ /* 0x080fe20007ffe0ff */
[----:B------:R-:W1:Y:S01]  /*0c40*/  LDCU UR4, c[0x0][0x388] ;  /* 0x00007100ff0477ac */ /* 0x000e620008000800 */
[----:B------:R-:W-:-:S05]  /*0c50*/  IADD3 R11, PT, PT, R3, R4, RZ ;  /* 0x00000004030b7210 */ /* 0x000fca0007ffe0ff */
[----:B------:R-:W2:Y:S01]  /*0c60*/  LDC.64 R6, c[0x0][0x390] ;  /* 0x0000e400ff067b82 */ /* 0x000ea20000000a00 */
[----:B0-----:R-:W-:-:S06]  /*0c70*/  IMAD.WIDE R4, R5, 0x4, R8 ;  /* 0x0000000405047825 */ /* 0x001fcc00078e0208 */
[----:B------:R-:W3:Y:S01]  /*0c80*/  LDG.E R5, desc[UR8][R4.64] ;  /* 0x0000000804057981 */ /* 0x000ee2000c1e1900 */
[C---:B--2---:R-:W-:Y:S02]  /*0c90*/  IMAD.WIDE R2, R11.reuse, 0x4, R6 ;  /* 0x000000040b027825 */ /* 0x044fe400078e0206 */
[----:B------:R-:W0:Y:S03]  /*0ca0*/  LDC.64 R6, c[0x0][0x3a8] ;  /* 0x0000ea00ff067b82 */ /* 0x000e260000000a00 */
[----:B------:R-:W1:Y:S01]  /*0cb0*/  LDG.E R8, desc[UR8][R2.64] ;  /* 0x0000000802087981 */ /* 0x000e62000c1e1900 */
[----:B0-----:R-:W-:-:S04]  /*0cc0*/  IMAD.WIDE R6, R11, 0x4, R6 ;  /* 0x000000040b067825 */ /* 0x001fc800078e0206 */
[----:B---3--:R-:W-:-:S04]  /*0cd0*/  FMUL R9, R0, R5 ;  /* 0x0000000500097220 */ /* 0x008fc80000400000 */
[----:B-1----:R-:W-:-:S05]  /*0ce0*/  FFMA R9, R8, UR4, -R9 ;  /* 0x0000000408097c23 */ /* 0x002fca0008000809 */
[----:B------:R-:W-:Y:S04]  /*0cf0*/  STG.E desc[UR8][R2.64], R9 ;  /* 0x0000000902007986 */ /* 0x000fe8000c101908 */
[----:B------:R-:W2:Y:S02]  /*0d00*/  LDG.E R0, desc[UR8][R6.64] ;  /* 0x0000000806007981 */ /* 0x000ea4000c1e1900 */
[----:B--2---:R-:W-:-:S05]  /*0d10*/  FADD R11, R9, R0 ;  /* 0x00000000090b7221 */ /* 0x004fca0000000000 */
[----:B------:R-:W-:Y:S01]  /*0d20*/  STG.E desc[UR8][R6.64], R11 ;  /* 0x0000000b06007986 */ /* 0x000fe2000c101908 */
[----:B------:R-:W-:Y:S05]  /*0d30*/  EXIT ;  /* 0x000000000000794d */ /* 0x000fea0003800000 */
.L_x_4:
[----:B------:R-:W-:-:S00]  /*0d40*/  BRA `(.L_x_4) ;  /* 0xfffffffc00fc7947 */ /* 0x000fc0000383ffff */
[----:B------:R-:W-:-:S00]  /*0d50*/  NOP ;  /* 0x0000000000007918 */ /* 0x000fc00000000000 */
        /* <DEDUP_REMOVED lines=10> */
.L_x_5:


//--------------------- .nv.shared.reserved.0     --------------------------
	.section	.nv.shared.reserved.0,"aw",@nobits
	.weak		__nv_reservedSMEM_offset_0_alias
	.size		__nv_reservedSMEM_offset_0_alias, 0, 64
	.other		__nv_reservedSMEM_offset_0_alias,@"STO_CUDA_RESERVED_SHARED STV_DEFAULT"
__nv_reservedSMEM_offset_0_alias:
	.zero		0
	.zero		64


//--------------------- .nv.constant0.momentumKernel --------------------------
	.section	.nv.constant0.momentumKernel,"a",@progbits
	.sectionflags	@""
	.align	4
.nv.constant0.momentumKernel:
	.zero		960


//--------------------- SYMBOLS --------------------------

	.type		.nv.reservedSmem.offset0,@object
	.size		.nv.reservedSmem.offset0,0x4
